//
// Generated by NVIDIA NVVM Compiler
//
// Compiler Build ID: CL-36424714
// Cuda compilation tools, release 13.0, V13.0.88
// Based on NVVM 20.0.0
//

.version 9.0
.target sm_100
.address_size 64

	// .globl	_Z10addVectorsiPdS_S_
// _ZZ10addVectorsiPdS_S_E3s_a has been demoted
// _ZZ10addVectorsiPdS_S_E3s_b has been demoted
// _ZZ10addVectorsiPdS_S_E3s_c has been demoted

.visible .entry _Z10addVectorsiPdS_S_(
	.param .u32 _Z10addVectorsiPdS_S__param_0,
	.param .u64 .ptr .align 1 _Z10addVectorsiPdS_S__param_1,
	.param .u64 .ptr .align 1 _Z10addVectorsiPdS_S__param_2,
	.param .u64 .ptr .align 1 _Z10addVectorsiPdS_S__param_3
)
{
	.reg .pred 	%p<3>;
	.reg .b32 	%r<14>;
	.reg .b64 	%rd<12>;
	.reg .b64 	%fd<6>;
	// demoted variable
	.shared .align 8 .b8 _ZZ10addVectorsiPdS_S_E3s_a[256];
	// demoted variable
	.shared .align 8 .b8 _ZZ10addVectorsiPdS_S_E3s_b[256];
	// demoted variable
	.shared .align 8 .b8 _ZZ10addVectorsiPdS_S_E3s_c[256];
	ld.param.u32 	%r5, [_Z10addVectorsiPdS_S__param_0];
	ld.param.u64 	%rd1, [_Z10addVectorsiPdS_S__param_1];
	ld.param.u64 	%rd2, [_Z10addVectorsiPdS_S__param_2];
	ld.param.u64 	%rd3, [_Z10addVectorsiPdS_S__param_3];
	mov.u32 	%r1, %tid.x;
	mov.u32 	%r6, %ctaid.x;
	mov.u32 	%r7, %ntid.x;
	mad.lo.s32 	%r2, %r6, %r7, %r1;
	setp.ge.s32 	%p1, %r2, %r5;
	shl.b32 	%r8, %r1, 3;
	mov.u32 	%r9, _ZZ10addVectorsiPdS_S_E3s_a;
	add.s32 	%r3, %r9, %r8;
	mov.u32 	%r10, _ZZ10addVectorsiPdS_S_E3s_b;
	add.s32 	%r4, %r10, %r8;
	@%p1 bra 	$L__BB0_2;
	cvta.to.global.u64 	%rd4, %rd1;
	cvta.to.global.u64 	%rd5, %rd2;
	mul.wide.u32 	%rd6, %r2, 8;
	add.s64 	%rd7, %rd4, %rd6;
	ld.global.f64 	%fd2, [%rd7];
	st.shared.f64 	[%r3], %fd2;
	add.s64 	%rd8, %rd5, %rd6;
	ld.global.f64 	%fd3, [%rd8];
	st.shared.f64 	[%r4], %fd3;
$L__BB0_2:
	setp.ge.s32 	%p2, %r2, %r5;
	bar.sync 	0;
	ld.shared.f64 	%fd4, [%r3];
	ld.shared.f64 	%fd5, [%r4];
	add.f64 	%fd1, %fd4, %fd5;
	mov.u32 	%r12, _ZZ10addVectorsiPdS_S_E3s_c;
	add.s32 	%r13, %r12, %r8;
	st.shared.f64 	[%r13], %fd1;
	@%p2 bra 	$L__BB0_4;
	cvta.to.global.u64 	%rd9, %rd3;
	mul.wide.u32 	%rd10, %r2, 8;
	add.s64 	%rd11, %rd9, %rd10;
	st.global.f64 	[%rd11], %fd1;
$L__BB0_4:
	ret;

}


// ===== COMPILED SASS (sm_100) =====

	.target	sm_100

	.elftype	@"ET_EXEC"


//--------------------- .note.nv.tkinfo           --------------------------
	.section	.note.nv.tkinfo,"",@"SHT_NOTE"
	.sectionflags	@"SHF_NOTE_NV_TKINFO"
	.tkinfo
        /*0018*/ 	.word	0x00000002
        /*0030*/ 	.string	""
        /*0030*/ 	.string	"ptxas"
        /*0030*/ 	.string	"Cuda compilation tools, release 13.0, V13.0.88"
        /*0030*/ 	.string	"Build cuda_13.0.r13.0/compiler.36424714_0"
        /*0030*/ 	.string	"-arch sm_100 -m 64 "



//--------------------- .note.nv.cuinfo           --------------------------
	.section	.note.nv.cuinfo,"",@"SHT_NOTE"
	.sectionflags	@"SHF_NOTE_NV_CUINFO"
        /*0018*/ 	.short	0x0002
        /*001a*/ 	.short	0x0064
        /*001c*/ 	.short	0x0082
	.zero		2


//--------------------- .nv.info                  --------------------------
	.section	.nv.info,"",@"SHT_CUDA_INFO"
	.align	4


	//----- nvinfo : EIATTR_REGCOUNT
	.align		4
        /*0000*/ 	.byte	0x04, 0x2f
        /*0002*/ 	.short	(.L_1 - .L_0)
	.align		4
.L_0:
        /*0004*/ 	.word	index@(_Z10addVectorsiPdS_S_)
        /*0008*/ 	.word	0x00000012


	//----- nvinfo : EIATTR_FRAME_SIZE
	.align		4
.L_1:
        /*000c*/ 	.byte	0x04, 0x11
        /*000e*/ 	.short	(.L_3 - .L_2)
	.align		4
.L_2:
        /*0010*/ 	.word	index@(_Z10addVectorsiPdS_S_)
        /*0014*/ 	.word	0x00000000


	//----- nvinfo : EIATTR_MIN_STACK_SIZE
	.align		4
.L_3:
        /*0018*/ 	.byte	0x04, 0x12
        /*001a*/ 	.short	(.L_5 - .L_4)
	.align		4
.L_4:
        /*001c*/ 	.word	index@(_Z10addVectorsiPdS_S_)
        /*0020*/ 	.word	0x00000000
.L_5:


//--------------------- .nv.compat                --------------------------
	.section	.nv.compat,"",@"SHT_CUDA_COMPAT_INFO"
	.align	4
        /*0000*/ 	.byte	0x02, 0x09, 0x00, 0x00, 0x02, 0x02, 0x01, 0x00, 0x02, 0x05, 0x05, 0x00, 0x03, 0x07, 0x01, 0x01
        /*0010*/ 	.byte	0x02, 0x03, 0x00, 0x00, 0x02, 0x06, 0x01, 0x00, 0x04, 0x0b, 0x08, 0x00, 0x01, 0x00, 0x00, 0x00
        /*0020*/ 	.byte	0x00, 0x00, 0x00, 0x00


//--------------------- .nv.info._Z10addVectorsiPdS_S_ --------------------------
	.section	.nv.info._Z10addVectorsiPdS_S_,"",@"SHT_CUDA_INFO"
	.sectionflags	@""
	.align	4


	//----- nvinfo : EIATTR_CUDA_API_VERSION
	.align		4
        /*0000*/ 	.byte	0x04, 0x37
        /*0002*/ 	.short	(.L_7 - .L_6)
.L_6:
        /*0004*/ 	.word	0x00000082


	//----- nvinfo : EIATTR_KPARAM_INFO
	.align		4
.L_7:
        /*0008*/ 	.byte	0x04, 0x17
        /*000a*/ 	.short	(.L_9 - .L_8)
.L_8:
        /*000c*/ 	.word	0x00000000
        /*0010*/ 	.short	0x0003
        /*0012*/ 	.short	0x0018
        /*0014*/ 	.byte	0x00, 0xf5, 0x21, 0x00


	//----- nvinfo : EIATTR_KPARAM_INFO
	.align		4
.L_9:
        /*0018*/ 	.byte	0x04, 0x17
        /*001a*/ 	.short	(.L_11 - .L_10)
.L_10:
        /*001c*/ 	.word	0x00000000
        /*0020*/ 	.short	0x0002
        /*0022*/ 	.short	0x0010
        /*0024*/ 	.byte	0x00, 0xf5, 0x21, 0x00


	//----- nvinfo : EIATTR_KPARAM_INFO
	.align		4
.L_11:
        /*0028*/ 	.byte	0x04, 0x17
        /*002a*/ 	.short	(.L_13 - .L_12)
.L_12:
        /*002c*/ 	.word	0x00000000
        /*0030*/ 	.short	0x0001
        /*0032*/ 	.short	0x0008
        /*0034*/ 	.byte	0x00, 0xf5, 0x21, 0x00


	//----- nvinfo : EIATTR_KPARAM_INFO
	.align		4
.L_13:
        /*0038*/ 	.byte	0x04, 0x17
        /*003a*/ 	.short	(.L_15 - .L_14)
.L_14:
        /*003c*/ 	.word	0x00000000
        /*0040*/ 	.short	0x0000
        /*0042*/ 	.short	0x0000
        /*0044*/ 	.byte	0x00, 0xf0, 0x11, 0x00


	//----- nvinfo : EIATTR_SPARSE_MMA_MASK
	.align		4
.L_15:
        /*0048*/ 	.byte	0x03, 0x50
        /*004a*/ 	.short	0x0000


	//----- nvinfo : EIATTR_MAXREG_COUNT
	.align		4
        /*004c*/ 	.byte	0x03, 0x1b
        /*004e*/ 	.short	0x00ff


	//----- nvinfo : EIATTR_NUM_BARRIERS
	.align		4
        /*0050*/ 	.byte	0x02, 0x4c
        /*0052*/ 	.byte	0x01
	.zero		1


	//----- nvinfo : EIATTR_MERCURY_ISA_VERSION
	.align		4
        /*0054*/ 	.byte	0x03, 0x5f
        /*0056*/ 	.short	0x0101


	//----- nvinfo : EIATTR_VRC_CTA_INIT_COUNT
	.align		4
        /*0058*/ 	.byte	0x02, 0x4a
	.zero		1
	.zero		1


	//----- nvinfo : EIATTR_EXIT_INSTR_OFFSETS
	.align		4
        /*005c*/ 	.byte	0x04, 0x1c
        /*005e*/ 	.short	(.L_17 - .L_16)


	//   ....[0]....
.L_16:
        /*0060*/ 	.word	0x000001f0


	//   ....[1]....
        /*0064*/ 	.word	0x00000230


	//----- nvinfo : EIATTR_CBANK_PARAM_SIZE
	.align		4
.L_17:
        /*0068*/ 	.byte	0x03, 0x19
        /*006a*/ 	.short	0x0020


	//----- nvinfo : EIATTR_PARAM_CBANK
	.align		4
        /*006c*/ 	.byte	0x04, 0x0a
        /*006e*/ 	.short	(.L_19 - .L_18)
	.align		4
.L_18:
        /*0070*/ 	.word	index@(.nv.constant0._Z10addVectorsiPdS_S_)
        /*0074*/ 	.short	0x0380
        /*0076*/ 	.short	0x0020


	//----- nvinfo : EIATTR_SW_WAR
	.align		4
.L_19:
        /*0078*/ 	.byte	0x04, 0x36
        /*007a*/ 	.short	(.L_21 - .L_20)
.L_20:
        /*007c*/ 	.word	0x00000008
.L_21:


//--------------------- .nv.callgraph             --------------------------
	.section	.nv.callgraph,"",@"SHT_CUDA_CALLGRAPH"
	.align	4
	.sectionentsize	8
	.align		4
        /*0000*/ 	.word	0x00000000
	.align		4
        /*0004*/ 	.word	0xffffffff
	.align		4
        /*0008*/ 	.word	0x00000000
	.align		4
        /*000c*/ 	.word	0xfffffffe
	.align		4
        /*0010*/ 	.word	0x00000000
	.align		4
        /*0014*/ 	.word	0xfffffffd
	.align		4
        /*0018*/ 	.word	0x00000000
	.align		4
        /*001c*/ 	.word	0xfffffffc


//--------------------- .text._Z10addVectorsiPdS_S_ --------------------------
	.section	.text._Z10addVectorsiPdS_S_,"ax",@progbits
	.align	128
        .global         _Z10addVectorsiPdS_S_
        .type           _Z10addVectorsiPdS_S_,@function
        .size           _Z10addVectorsiPdS_S_,(.L_x_1 - _Z10addVectorsiPdS_S_)
        .other          _Z10addVectorsiPdS_S_,@"STO_CUDA_ENTRY STV_DEFAULT"
_Z10addVectorsiPdS_S_:
.text._Z10addVectorsiPdS_S_:
[----:B------:R-:W-:Y:S01]  /*0000*/  LDC R1, c[0x0][0x37c] ;  /* 0x0000df00ff017b82 */ /* 0x000fe20000000800 */
[----:B------:R-:W0:Y:S07]  /*0010*/  S2R R0, SR_TID.X ;  /* 0x0000000000007919 */ /* 0x000e2e0000002100 */
[----:B------:R-:W0:Y:S01]  /*0020*/  S2UR UR4, SR_CTAID.X ;  /* 0x00000000000479c3 */ /* 0x000e220000002500 */
[----:B------:R-:W1:Y:S01]  /*0030*/  LDCU UR5, c[0x0][0x380] ;  /* 0x00007000ff0577ac */ /* 0x000e620008000800 */
[----:B------:R-:W2:Y:S06]  /*0040*/  LDCU.64 UR8, c[0x0][0x358] ;  /* 0x00006b00ff0877ac */ /* 0x000eac0008000a00 */
[----:B------:R-:W0:Y:S02]  /*0050*/  LDC R11, c[0x0][0x360] ;  /* 0x0000d800ff0b7b82 */ /* 0x000e240000000800 */
[----:B0-----:R-:W-:-:S05]  /*0060*/  IMAD R11, R11, UR4, R0 ;  /* 0x000000040b0b7c24 */ /* 0x001fca000f8e0200 */
[----:B-1----:R-:W-:-:S13]  /*0070*/  ISETP.GE.AND P0, PT, R11, UR5, PT ;  /* 0x000000050b007c0c */ /* 0x002fda000bf06270 */
[----:B------:R-:W0:Y:S08]  /*0080*/  @!P0 LDC.64 R2, c[0x0][0x388] ;  /* 0x0000e200ff028b82 */ /* 0x000e300000000a00 */
[----:B------:R-:W1:Y:S01]  /*0090*/  @!P0 LDC.64 R4, c[0x0][0x390] ;  /* 0x0000e400ff048b82 */ /* 0x000e620000000a00 */
[----:B0-----:R-:W-:-:S06]  /*00a0*/  @!P0 IMAD.WIDE.U32 R2, R11, 0x8, R2 ;  /* 0x000000080b028825 */ /* 0x001fcc00078e0002 */
[----:B--2---:R-:W2:Y:S01]  /*00b0*/  @!P0 LDG.E.64 R2, desc[UR8][R2.64] ;  /* 0x0000000802028981 */ /* 0x004ea2000c1e1b00 */
[----:B-1----:R-:W-:-:S06]  /*00c0*/  @!P0 IMAD.WIDE.U32 R4, R11, 0x8, R4 ;  /* 0x000000080b048825 */ /* 0x002fcc00078e0004 */
[----:B------:R-:W3:Y:S01]  /*00d0*/  @!P0 LDG.E.64 R4, desc[UR8][R4.64] ;  /* 0x0000000804048981 */ /* 0x000ee2000c1e1b00 */
[----:B------:R-:W0:Y:S01]  /*00e0*/  S2UR UR6, SR_CgaCtaId ;  /* 0x00000000000679c3 */ /* 0x000e220000008800 */
[----:B------:R-:W-:Y:S02]  /*00f0*/  UMOV UR4, 0x400 ;  /* 0x0000040000047882 */ /* 0x000fe40000000000 */
[----:B------:R-:W-:Y:S02]  /*0100*/  UIADD3 UR5, UPT, UPT, UR4, 0x100, URZ ;  /* 0x0000010004057890 */ /* 0x000fe4000fffe0ff */
[----:B0-----:R-:W-:Y:S02]  /*0110*/  ULEA UR7, UR6, UR4, 0x18 ;  /* 0x0000000406077291 */ /* 0x001fe4000f8ec0ff */
[----:B------:R-:W-:-:S04]  /*0120*/  ULEA UR5, UR6, UR5, 0x18 ;  /* 0x0000000506057291 */ /* 0x000fc8000f8ec0ff */
[C---:B------:R-:W-:Y:S02]  /*0130*/  LEA R13, R0.reuse, UR7, 0x3 ;  /* 0x00000007000d7c11 */ /* 0x040fe4000f8e18ff */
[----:B------:R-:W-:Y:S01]  /*0140*/  LEA R15, R0, UR5, 0x3 ;  /* 0x00000005000f7c11 */ /* 0x000fe2000f8e18ff */
[----:B------:R-:W-:-:S04]  /*0150*/  UIADD3 UR4, UPT, UPT, UR4, 0x200, URZ ;  /* 0x0000020004047890 */ /* 0x000fc8000fffe0ff */
[----:B------:R-:W-:Y:S01]  /*0160*/  ULEA UR4, UR6, UR4, 0x18 ;  /* 0x0000000406047291 */ /* 0x000fe2000f8ec0ff */
[----:B--2---:R-:W-:Y:S04]  /*0170*/  @!P0 STS.64 [R13], R2 ;  /* 0x000000020d008388 */ /* 0x004fe80000000a00 */
[----:B---3--:R-:W-:Y:S01]  /*0180*/  @!P0 STS.64 [R15], R4 ;  /* 0x000000040f008388 */ /* 0x008fe20000000a00 */
[----:B------:R-:W-:Y:S06]  /*0190*/  BAR.SYNC.DEFER_BLOCKING 0x0 ;  /* 0x0000000000007b1d */ /* 0x000fec0000010000 */
[----:B------:R-:W-:Y:S04]  /*01a0*/  LDS.64 R6, [R13] ;  /* 0x000000000d067984 */ /* 0x000fe80000000a00 */
[----:B------:R-:W0:Y:S02]  /*01b0*/  LDS.64 R8, [R15] ;  /* 0x000000000f087984 */ /* 0x000e240000000a00 */
[----:B0-----:R-:W-:Y:S01]  /*01c0*/  DADD R6, R6, R8 ;  /* 0x0000000006067229 */ /* 0x001fe20000000008 */
[----:B------:R-:W-:-:S06]  /*01d0*/  LEA R9, R0, UR4, 0x3 ;  /* 0x0000000400097c11 */ /* 0x000fcc000f8e18ff */
[----:B------:R0:W-:Y:S01]  /*01e0*/  STS.64 [R9], R6 ;  /* 0x0000000609007388 */ /* 0x0001e20000000a00 */
[----:B------:R-:W-:Y:S05]  /*01f0*/  @P0 EXIT ;  /* 0x000000000000094d */ /* 0x000fea0003800000 */
[----:B------:R-:W1:Y:S02]  /*0200*/  LDC.64 R2, c[0x0][0x398] ;  /* 0x0000e600ff027b82 */ /* 0x000e640000000a00 */
[----:B-1----:R-:W-:-:S05]  /*0210*/  IMAD.WIDE.U32 R2, R11, 0x8, R2 ;  /* 0x000000080b027825 */ /* 0x002fca00078e0002 */
[----:B------:R-:W-:Y:S01]  /*0220*/  STG.E.64 desc[UR8][R2.64], R6 ;  /* 0x0000000602007986 */ /* 0x000fe2000c101b08 */
[----:B------:R-:W-:Y:S05]  /*0230*/  EXIT ;  /* 0x000000000000794d */ /* 0x000fea0003800000 */
.L_x_0:
[----:B------:R-:W-:-:S00]  /*0240*/  BRA `(.L_x_0) ;  /* 0xfffffffc00fc7947 */ /* 0x000fc0000383ffff */
[----:B------:R-:W-:-:S00]  /*0250*/  NOP ;  /* 0x0000000000007918 */ /* 0x000fc00000000000 */
        /* <DEDUP_REMOVED lines=10> */
.L_x_1:


//--------------------- .nv.shared._Z10addVectorsiPdS_S_ --------------------------
	.section	.nv.shared._Z10addVectorsiPdS_S_,"aw",@nobits
	.sectionflags	@""
	.align	8
.nv.shared._Z10addVectorsiPdS_S_:
	.zero		1792


//--------------------- .nv.shared.reserved.0     --------------------------
	.section	.nv.shared.reserved.0,"aw",@nobits
	.weak		__nv_reservedSMEM_offset_0_alias
	.size		__nv_reservedSMEM_offset_0_alias, 0, 64
	.other		__nv_reservedSMEM_offset_0_alias,@"STO_CUDA_RESERVED_SHARED STV_DEFAULT"
__nv_reservedSMEM_offset_0_alias:
	.zero		0
	.zero		64


//--------------------- .nv.constant0._Z10addVectorsiPdS_S_ --------------------------
	.section	.nv.constant0._Z10addVectorsiPdS_S_,"a",@progbits
	.sectionflags	@""
	.align	4
.nv.constant0._Z10addVectorsiPdS_S_:
	.zero		928


//--------------------- SYMBOLS --------------------------

	.type		.nv.reservedSmem.offset0,@object
	.size		.nv.reservedSmem.offset0,0x4
	.type		.nv.reservedSmem.cap,@object
	.size		.nv.reservedSmem.cap,0x4
